//
// Generated by NVIDIA NVVM Compiler
//
// Compiler Build ID: CL-36424714
// Cuda compilation tools, release 13.0, V13.0.88
// Based on NVVM 20.0.0
//

.version 9.0
.target sm_100
.address_size 64

	// .globl	_Z20FusedBiasAddGpufloatI22MaskAndScaleAddFunctorIfEfEvT_iiPKT0_S5_PS3_

.visible .entry _Z20FusedBiasAddGpufloatI22MaskAndScaleAddFunctorIfEfEvT_iiPKT0_S5_PS3_(
	.param .align 8 .b8 _Z20FusedBiasAddGpufloatI22MaskAndScaleAddFunctorIfEfEvT_iiPKT0_S5_PS3__param_0[24],
	.param .u32 _Z20FusedBiasAddGpufloatI22MaskAndScaleAddFunctorIfEfEvT_iiPKT0_S5_PS3__param_1,
	.param .u32 _Z20FusedBiasAddGpufloatI22MaskAndScaleAddFunctorIfEfEvT_iiPKT0_S5_PS3__param_2,
	.param .u64 .ptr .align 1 _Z20FusedBiasAddGpufloatI22MaskAndScaleAddFunctorIfEfEvT_iiPKT0_S5_PS3__param_3,
	.param .u64 .ptr .align 1 _Z20FusedBiasAddGpufloatI22MaskAndScaleAddFunctorIfEfEvT_iiPKT0_S5_PS3__param_4,
	.param .u64 .ptr .align 1 _Z20FusedBiasAddGpufloatI22MaskAndScaleAddFunctorIfEfEvT_iiPKT0_S5_PS3__param_5
)
{
	.reg .pred 	%p<4>;
	.reg .b16 	%rs<2>;
	.reg .b32 	%r<13>;
	.reg .b32 	%f<9>;
	.reg .b64 	%rd<19>;

	ld.param.u64 	%rd1, [_Z20FusedBiasAddGpufloatI22MaskAndScaleAddFunctorIfEfEvT_iiPKT0_S5_PS3__param_0];
	ld.param.u64 	%rd2, [_Z20FusedBiasAddGpufloatI22MaskAndScaleAddFunctorIfEfEvT_iiPKT0_S5_PS3__param_0+8];
	ld.param.f32 	%f1, [_Z20FusedBiasAddGpufloatI22MaskAndScaleAddFunctorIfEfEvT_iiPKT0_S5_PS3__param_0+16];
	ld.param.u32 	%r6, [_Z20FusedBiasAddGpufloatI22MaskAndScaleAddFunctorIfEfEvT_iiPKT0_S5_PS3__param_1];
	ld.param.u32 	%r7, [_Z20FusedBiasAddGpufloatI22MaskAndScaleAddFunctorIfEfEvT_iiPKT0_S5_PS3__param_2];
	ld.param.u64 	%rd8, [_Z20FusedBiasAddGpufloatI22MaskAndScaleAddFunctorIfEfEvT_iiPKT0_S5_PS3__param_3];
	ld.param.u64 	%rd9, [_Z20FusedBiasAddGpufloatI22MaskAndScaleAddFunctorIfEfEvT_iiPKT0_S5_PS3__param_4];
	ld.param.u64 	%rd10, [_Z20FusedBiasAddGpufloatI22MaskAndScaleAddFunctorIfEfEvT_iiPKT0_S5_PS3__param_5];
	mov.u32 	%r8, %ctaid.x;
	mov.u32 	%r1, %ntid.x;
	mov.u32 	%r9, %tid.x;
	mad.lo.s32 	%r12, %r8, %r1, %r9;
	setp.ge.s32 	%p1, %r12, %r6;
	@%p1 bra 	$L__BB0_3;
	mov.u32 	%r10, %nctaid.x;
	mul.lo.s32 	%r3, %r1, %r10;
	cvta.to.global.u64 	%rd3, %rd2;
	cvta.to.global.u64 	%rd4, %rd1;
	cvta.to.global.u64 	%rd5, %rd8;
	cvta.to.global.u64 	%rd6, %rd9;
	cvta.to.global.u64 	%rd7, %rd10;
$L__BB0_2:
	cvt.s64.s32 	%rd11, %r12;
	mul.wide.s32 	%rd12, %r12, 4;
	add.s64 	%rd13, %rd5, %rd12;
	ld.global.f32 	%f2, [%rd13];
	rem.s32 	%r11, %r12, %r7;
	mul.wide.s32 	%rd14, %r11, 4;
	add.s64 	%rd15, %rd6, %rd14;
	ld.global.f32 	%f3, [%rd15];
	add.f32 	%f4, %f2, %f3;
	add.s64 	%rd16, %rd4, %rd11;
	ld.global.u8 	%rs1, [%rd16];
	setp.ne.s16 	%p2, %rs1, 0;
	selp.f32 	%f5, 0f3F800000, 0f00000000, %p2;
	mul.f32 	%f6, %f1, %f5;
	add.s64 	%rd17, %rd3, %rd12;
	ld.global.f32 	%f7, [%rd17];
	fma.rn.f32 	%f8, %f4, %f6, %f7;
	add.s64 	%rd18, %rd7, %rd12;
	st.global.f32 	[%rd18], %f8;
	add.s32 	%r12, %r12, %r3;
	setp.lt.s32 	%p3, %r12, %r6;
	@%p3 bra 	$L__BB0_2;
$L__BB0_3:
	ret;

}


// ===== COMPILED SASS (sm_100) =====

	.target	sm_100

	.elftype	@"ET_EXEC"


//--------------------- .note.nv.tkinfo           --------------------------
	.section	.note.nv.tkinfo,"",@"SHT_NOTE"
	.sectionflags	@"SHF_NOTE_NV_TKINFO"
	.tkinfo
        /*0018*/ 	.word	0x00000002
        /*0030*/ 	.string	""
        /*0030*/ 	.string	"ptxas"
        /*0030*/ 	.string	"Cuda compilation tools, release 13.0, V13.0.88"
        /*0030*/ 	.string	"Build cuda_13.0.r13.0/compiler.36424714_0"
        /*0030*/ 	.string	"-arch sm_100 -m 64 "



//--------------------- .note.nv.cuinfo           --------------------------
	.section	.note.nv.cuinfo,"",@"SHT_NOTE"
	.sectionflags	@"SHF_NOTE_NV_CUINFO"
        /*0018*/ 	.short	0x0002
        /*001a*/ 	.short	0x0064
        /*001c*/ 	.short	0x0082
	.zero		2


//--------------------- .nv.info                  --------------------------
	.section	.nv.info,"",@"SHT_CUDA_INFO"
	.align	4


	//----- nvinfo : EIATTR_REGCOUNT
	.align		4
        /*0000*/ 	.byte	0x04, 0x2f
        /*0002*/ 	.short	(.L_1 - .L_0)
	.align		4
.L_0:
        /*0004*/ 	.word	index@(_Z20FusedBiasAddGpufloatI22MaskAndScaleAddFunctorIfEfEvT_iiPKT0_S5_PS3_)
        /*0008*/ 	.word	0x0000001c


	//----- nvinfo : EIATTR_FRAME_SIZE
	.align		4
.L_1:
        /*000c*/ 	.byte	0x04, 0x11
        /*000e*/ 	.short	(.L_3 - .L_2)
	.align		4
.L_2:
        /*0010*/ 	.word	index@(_Z20FusedBiasAddGpufloatI22MaskAndScaleAddFunctorIfEfEvT_iiPKT0_S5_PS3_)
        /*0014*/ 	.word	0x00000000


	//----- nvinfo : EIATTR_MIN_STACK_SIZE
	.align		4
.L_3:
        /*0018*/ 	.byte	0x04, 0x12
        /*001a*/ 	.short	(.L_5 - .L_4)
	.align		4
.L_4:
        /*001c*/ 	.word	index@(_Z20FusedBiasAddGpufloatI22MaskAndScaleAddFunctorIfEfEvT_iiPKT0_S5_PS3_)
        /*0020*/ 	.word	0x00000000
.L_5:


//--------------------- .nv.compat                --------------------------
	.section	.nv.compat,"",@"SHT_CUDA_COMPAT_INFO"
	.align	4
        /*0000*/ 	.byte	0x02, 0x09, 0x00, 0x00, 0x02, 0x02, 0x01, 0x00, 0x02, 0x05, 0x05, 0x00, 0x03, 0x07, 0x01, 0x01
        /*0010*/ 	.byte	0x02, 0x03, 0x00, 0x00, 0x02, 0x06, 0x01, 0x00, 0x04, 0x0b, 0x08, 0x00, 0x09, 0x00, 0x00, 0x00
        /*0020*/ 	.byte	0x00, 0x00, 0x00, 0x00


//--------------------- .nv.info._Z20FusedBiasAddGpufloatI22MaskAndScaleAddFunctorIfEfEvT_iiPKT0_S5_PS3_ --------------------------
	.section	.nv.info._Z20FusedBiasAddGpufloatI22MaskAndScaleAddFunctorIfEfEvT_iiPKT0_S5_PS3_,"",@"SHT_CUDA_INFO"
	.sectionflags	@""
	.align	4


	//----- nvinfo : EIATTR_CUDA_API_VERSION
	.align		4
        /*0000*/ 	.byte	0x04, 0x37
        /*0002*/ 	.short	(.L_7 - .L_6)
.L_6:
        /*0004*/ 	.word	0x00000082


	//----- nvinfo : EIATTR_KPARAM_INFO
	.align		4
.L_7:
        /*0008*/ 	.byte	0x04, 0x17
        /*000a*/ 	.short	(.L_9 - .L_8)
.L_8:
        /*000c*/ 	.word	0x00000000
        /*0010*/ 	.short	0x0005
        /*0012*/ 	.short	0x0030
        /*0014*/ 	.byte	0x00, 0xf5, 0x21, 0x00


	//----- nvinfo : EIATTR_KPARAM_INFO
	.align		4
.L_9:
        /*0018*/ 	.byte	0x04, 0x17
        /*001a*/ 	.short	(.L_11 - .L_10)
.L_10:
        /*001c*/ 	.word	0x00000000
        /*0020*/ 	.short	0x0004
        /*0022*/ 	.short	0x0028
        /*0024*/ 	.byte	0x00, 0xf5, 0x21, 0x00


	//----- nvinfo : EIATTR_KPARAM_INFO
	.align		4
.L_11:
        /*0028*/ 	.byte	0x04, 0x17
        /*002a*/ 	.short	(.L_13 - .L_12)
.L_12:
        /*002c*/ 	.word	0x00000000
        /*0030*/ 	.short	0x0003
        /*0032*/ 	.short	0x0020
        /*0034*/ 	.byte	0x00, 0xf5, 0x21, 0x00


	//----- nvinfo : EIATTR_KPARAM_INFO
	.align		4
.L_13:
        /*0038*/ 	.byte	0x04, 0x17
        /*003a*/ 	.short	(.L_15 - .L_14)
.L_14:
        /*003c*/ 	.word	0x00000000
        /*0040*/ 	.short	0x0002
        /*0042*/ 	.short	0x001c
        /*0044*/ 	.byte	0x00, 0xf0, 0x11, 0x00


	//----- nvinfo : EIATTR_KPARAM_INFO
	.align		4
.L_15:
        /*0048*/ 	.byte	0x04, 0x17
        /*004a*/ 	.short	(.L_17 - .L_16)
.L_16:
        /*004c*/ 	.word	0x00000000
        /*0050*/ 	.short	0x0001
        /*0052*/ 	.short	0x0018
        /*0054*/ 	.byte	0x00, 0xf0, 0x11, 0x00


	//----- nvinfo : EIATTR_KPARAM_INFO
	.align		4
.L_17:
        /*0058*/ 	.byte	0x04, 0x17
        /*005a*/ 	.short	(.L_19 - .L_18)
.L_18:
        /*005c*/ 	.word	0x00000000
        /*0060*/ 	.short	0x0000
        /*0062*/ 	.short	0x0000
        /*0064*/ 	.byte	0x00, 0xf0, 0x61, 0x00


	//----- nvinfo : EIATTR_SPARSE_MMA_MASK
	.align		4
.L_19:
        /*0068*/ 	.byte	0x03, 0x50
        /*006a*/ 	.short	0x0000


	//----- nvinfo : EIATTR_MAXREG_COUNT
	.align		4
        /*006c*/ 	.byte	0x03, 0x1b
        /*006e*/ 	.short	0x00ff


	//----- nvinfo : EIATTR_MERCURY_ISA_VERSION
	.align		4
        /*0070*/ 	.byte	0x03, 0x5f
        /*0072*/ 	.short	0x0101


	//----- nvinfo : EIATTR_VRC_CTA_INIT_COUNT
	.align		4
        /*0074*/ 	.byte	0x02, 0x4a
	.zero		1
	.zero		1


	//----- nvinfo : EIATTR_EXIT_INSTR_OFFSETS
	.align		4
        /*0078*/ 	.byte	0x04, 0x1c
        /*007a*/ 	.short	(.L_21 - .L_20)


	//   ....[0]....
.L_20:
        /*007c*/ 	.word	0x00000070


	//   ....[1]....
        /*0080*/ 	.word	0x00000400


	//----- nvinfo : EIATTR_CRS_STACK_SIZE
	.align		4
.L_21:
        /*0084*/ 	.byte	0x04, 0x1e
        /*0086*/ 	.short	(.L_23 - .L_22)
.L_22:
        /*0088*/ 	.word	0x00000000


	//----- nvinfo : EIATTR_CBANK_PARAM_SIZE
	.align		4
.L_23:
        /*008c*/ 	.byte	0x03, 0x19
        /*008e*/ 	.short	0x0038


	//----- nvinfo : EIATTR_PARAM_CBANK
	.align		4
        /*0090*/ 	.byte	0x04, 0x0a
        /*0092*/ 	.short	(.L_25 - .L_24)
	.align		4
.L_24:
        /*0094*/ 	.word	index@(.nv.constant0._Z20FusedBiasAddGpufloatI22MaskAndScaleAddFunctorIfEfEvT_iiPKT0_S5_PS3_)
        /*0098*/ 	.short	0x0380
        /*009a*/ 	.short	0x0038


	//----- nvinfo : EIATTR_SW_WAR
	.align		4
.L_25:
        /*009c*/ 	.byte	0x04, 0x36
        /*009e*/ 	.short	(.L_27 - .L_26)
.L_26:
        /*00a0*/ 	.word	0x00000008
.L_27:


//--------------------- .nv.callgraph             --------------------------
	.section	.nv.callgraph,"",@"SHT_CUDA_CALLGRAPH"
	.align	4
	.sectionentsize	8
	.align		4
        /*0000*/ 	.word	0x00000000
	.align		4
        /*0004*/ 	.word	0xffffffff
	.align		4
        /*0008*/ 	.word	0x00000000
	.align		4
        /*000c*/ 	.word	0xfffffffe
	.align		4
        /*0010*/ 	.word	0x00000000
	.align		4
        /*0014*/ 	.word	0xfffffffd
	.align		4
        /*0018*/ 	.word	0x00000000
	.align		4
        /*001c*/ 	.word	0xfffffffc


//--------------------- .text._Z20FusedBiasAddGpufloatI22MaskAndScaleAddFunctorIfEfEvT_iiPKT0_S5_PS3_ --------------------------
	.section	.text._Z20FusedBiasAddGpufloatI22MaskAndScaleAddFunctorIfEfEvT_iiPKT0_S5_PS3_,"ax",@progbits
	.align	128
        .global         _Z20FusedBiasAddGpufloatI22MaskAndScaleAddFunctorIfEfEvT_iiPKT0_S5_PS3_
        .type           _Z20FusedBiasAddGpufloatI22MaskAndScaleAddFunctorIfEfEvT_iiPKT0_S5_PS3_,@function
        .size           _Z20FusedBiasAddGpufloatI22MaskAndScaleAddFunctorIfEfEvT_iiPKT0_S5_PS3_,(.L_x_2 - _Z20FusedBiasAddGpufloatI22MaskAndScaleAddFunctorIfEfEvT_iiPKT0_S5_PS3_)
        .other          _Z20FusedBiasAddGpufloatI22MaskAndScaleAddFunctorIfEfEvT_iiPKT0_S5_PS3_,@"STO_CUDA_ENTRY STV_DEFAULT"
_Z20FusedBiasAddGpufloatI22MaskAndScaleAddFunctorIfEfEvT_iiPKT0_S5_PS3_:
.text._Z20FusedBiasAddGpufloatI22MaskAndScaleAddFunctorIfEfEvT_iiPKT0_S5_PS3_:
[----:B------:R-:W-:Y:S01]  /*0000*/  LDC R1, c[0x0][0x37c] ;  /* 0x0000df00ff017b82 */ /* 0x000fe20000000800 */
[----:B------:R-:W0:Y:S07]  /*0010*/  S2R R15, SR_TID.X ;  /* 0x00000000000f7919 */ /* 0x000e2e0000002100 */
[----:B------:R-:W0:Y:S01]  /*0020*/  S2UR UR4, SR_CTAID.X ;  /* 0x00000000000479c3 */ /* 0x000e220000002500 */
[----:B------:R-:W1:Y:S07]  /*0030*/  LDCU UR5, c[0x0][0x398] ;  /* 0x00007300ff0577ac */ /* 0x000e6e0008000800 */
[----:B------:R-:W0:Y:S02]  /*0040*/  LDC R14, c[0x0][0x360] ;  /* 0x0000d800ff0e7b82 */ /* 0x000e240000000800 */
[----:B0-----:R-:W-:-:S05]  /*0050*/  IMAD R15, R14, UR4, R15 ;  /* 0x000000040e0f7c24 */ /* 0x001fca000f8e020f */
[----:B-1----:R-:W-:-:S13]  /*0060*/  ISETP.GE.AND P0, PT, R15, UR5, PT ;  /* 0x000000050f007c0c */ /* 0x002fda000bf06270 */
[----:B------:R-:W-:Y:S05]  /*0070*/  @P0 EXIT ;  /* 0x000000000000094d */ /* 0x000fea0003800000 */
[----:B------:R-:W0:Y:S01]  /*0080*/  LDC R16, c[0x0][0x39c] ;  /* 0x0000e700ff107b82 */ /* 0x000e220000000800 */
[----:B------:R-:W1:Y:S01]  /*0090*/  LDCU UR4, c[0x0][0x370] ;  /* 0x00006e00ff0477ac */ /* 0x000e620008000800 */
[----:B------:R-:W2:Y:S06]  /*00a0*/  LDCU.64 UR6, c[0x0][0x358] ;  /* 0x00006b00ff0677ac */ /* 0x000eac0008000a00 */
[----:B------:R-:W3:Y:S01]  /*00b0*/  LDC R10, c[0x0][0x39c] ;  /* 0x0000e700ff0a7b82 */ /* 0x000ee20000000800 */
[----:B------:R-:W4:Y:S01]  /*00c0*/  LDCU UR10, c[0x0][0x398] ;  /* 0x00007300ff0a77ac */ /* 0x000f220008000800 */
[----:B------:R-:W0:Y:S06]  /*00d0*/  LDCU UR5, c[0x0][0x390] ;  /* 0x00007200ff0577ac */ /* 0x000e2c0008000800 */
[----:B------:R-:W1:Y:S01]  /*00e0*/  LDC.64 R2, c[0x0][0x3a0] ;  /* 0x0000e800ff027b82 */ /* 0x000e620000000a00 */
[----:B------:R-:W0:Y:S02]  /*00f0*/  LDCU.64 UR8, c[0x0][0x380] ;  /* 0x00007000ff0877ac */ /* 0x000e240008000a00 */
[----:B0-----:R-:W-:-:S05]  /*0100*/  IABS R0, R16 ;  /* 0x0000001000007213 */ /* 0x001fca0000000000 */
[----:B------:R-:W0:Y:S01]  /*0110*/  LDC.64 R4, c[0x0][0x3a8] ;  /* 0x0000ea00ff047b82 */ /* 0x000e220000000a00 */
[----:B------:R-:W-:Y:S01]  /*0120*/  ISETP.NE.AND P0, PT, R16, RZ, PT ;  /* 0x000000ff1000720c */ /* 0x000fe20003f05270 */
[----:B------:R-:W5:Y:S06]  /*0130*/  I2F.RP R11, R0 ;  /* 0x00000000000b7306 */ /* 0x000f6c0000209400 */
[----:B------:R-:W0:Y:S08]  /*0140*/  LDC.64 R6, c[0x0][0x388] ;  /* 0x0000e200ff067b82 */ /* 0x000e300000000a00 */
[----:B------:R-:W0:Y:S01]  /*0150*/  LDC.64 R8, c[0x0][0x3b0] ;  /* 0x0000ec00ff087b82 */ /* 0x000e220000000a00 */
[----:B-----5:R-:W5:Y:S02]  /*0160*/  MUFU.RCP R11, R11 ;  /* 0x0000000b000b7308 */ /* 0x020f640000001000 */
[----:B-----5:R-:W-:-:S06]  /*0170*/  VIADD R12, R11, 0xffffffe ;  /* 0x0ffffffe0b0c7836 */ /* 0x020fcc0000000000 */
[----:B------:R5:W2:Y:S02]  /*0180*/  F2I.FTZ.U32.TRUNC.NTZ R13, R12 ;  /* 0x0000000c000d7305 */ /* 0x000aa4000021f000 */
[----:B-----5:R-:W-:Y:S02]  /*0190*/  HFMA2 R12, -RZ, RZ, 0, 0 ;  /* 0x00000000ff0c7431 */ /* 0x020fe400000001ff */
[----:B--2---:R-:W-:-:S04]  /*01a0*/  IMAD.MOV R11, RZ, RZ, -R13 ;  /* 0x000000ffff0b7224 */ /* 0x004fc800078e0a0d */
[----:B------:R-:W-:-:S04]  /*01b0*/  IMAD R11, R11, R0, RZ ;  /* 0x000000000b0b7224 */ /* 0x000fc800078e02ff */
[----:B------:R-:W-:Y:S01]  /*01c0*/  IMAD.HI.U32 R11, R13, R11, R12 ;  /* 0x0000000b0d0b7227 */ /* 0x000fe200078e000c */
[----:B------:R-:W-:-:S03]  /*01d0*/  LOP3.LUT R12, RZ, R16, RZ, 0x33, !PT ;  /* 0x00000010ff0c7212 */ /* 0x000fc600078e33ff */
[----:B01-34-:R-:W-:-:S07]  /*01e0*/  IMAD R13, R14, UR4, RZ ;  /* 0x000000040e0d7c24 */ /* 0x01bfce000f8e02ff */
.L_x_0:
[----:B------:R-:W-:Y:S02]  /*01f0*/  IABS R16, R15 ;  /* 0x0000000f00107213 */ /* 0x000fe40000000000 */
[----:B------:R-:W-:-:S03]  /*0200*/  IABS R18, R10 ;  /* 0x0000000a00127213 */ /* 0x000fc60000000000 */
[----:B------:R-:W-:-:S04]  /*0210*/  IMAD.HI.U32 R14, R11, R16, RZ ;  /* 0x000000100b0e7227 */ /* 0x000fc800078e00ff */
[----:B------:R-:W-:Y:S01]  /*0220*/  IMAD.MOV R17, RZ, RZ, -R14 ;  /* 0x000000ffff117224 */ /* 0x000fe200078e0a0e */
[----:B------:R-:W-:-:S03]  /*0230*/  SHF.R.S32.HI R14, RZ, 0x1f, R15 ;  /* 0x0000001fff0e7819 */ /* 0x000fc6000001140f */
[----:B------:R-:W-:-:S05]  /*0240*/  IMAD R17, R18, R17, R16 ;  /* 0x0000001112117224 */ /* 0x000fca00078e0210 */
[----:B------:R-:W-:-:S13]  /*0250*/  ISETP.GT.U32.AND P1, PT, R0, R17, PT ;  /* 0x000000110000720c */ /* 0x000fda0003f24070 */
[----:B------:R-:W-:Y:S02]  /*0260*/  @!P1 IADD3 R17, PT, PT, R17, -R18, RZ ;  /* 0x8000001211119210 */ /* 0x000fe40007ffe0ff */
[----:B------:R-:W-:Y:S02]  /*0270*/  ISETP.GE.AND P1, PT, R15, RZ, PT ;  /* 0x000000ff0f00720c */ /* 0x000fe40003f26270 */
[----:B------:R-:W-:-:S13]  /*0280*/  ISETP.GT.U32.AND P2, PT, R0, R17, PT ;  /* 0x000000110000720c */ /* 0x000fda0003f44070 */
[----:B------:R-:W-:Y:S01]  /*0290*/  @!P2 IMAD.IADD R17, R17, 0x1, -R18 ;  /* 0x000000011111a824 */ /* 0x000fe200078e0a12 */
[----:B------:R-:W-:-:S04]  /*02a0*/  IADD3 R16, P2, PT, R15, UR8, RZ ;  /* 0x000000080f107c10 */ /* 0x000fc8000ff5e0ff */
[----:B------:R-:W-:Y:S02]  /*02b0*/  MOV R19, R17 ;  /* 0x0000001100137202 */ /* 0x000fe40000000f00 */
[----:B------:R-:W-:-:S03]  /*02c0*/  IADD3.X R17, PT, PT, R14, UR9, RZ, P2, !PT ;  /* 0x000000090e117c10 */ /* 0x000fc600097fe4ff */
[----:B------:R-:W-:Y:S02]  /*02d0*/  @!P1 IMAD.MOV R19, RZ, RZ, -R19 ;  /* 0x000000ffff139224 */ /* 0x000fe400078e0a13 */
[----:B------:R-:W2:Y:S01]  /*02e0*/  LDG.E.U8 R16, desc[UR6][R16.64] ;  /* 0x0000000610107981 */ /* 0x000ea2000c1e1100 */
[C---:B------:R-:W-:Y:S02]  /*02f0*/  IMAD.WIDE R22, R15.reuse, 0x4, R2 ;  /* 0x000000040f167825 */ /* 0x040fe400078e0202 */
[----:B------:R-:W-:Y:S02]  /*0300*/  SEL R19, R12, R19, !P0 ;  /* 0x000000130c137207 */ /* 0x000fe40004000000 */
[----:B------:R-:W-:Y:S02]  /*0310*/  IMAD.WIDE R20, R15, 0x4, R6 ;  /* 0x000000040f147825 */ /* 0x000fe400078e0206 */
[----:B------:R-:W3:Y:S02]  /*0320*/  LDG.E R23, desc[UR6][R22.64] ;  /* 0x0000000616177981 */ /* 0x000ee4000c1e1900 */
[----:B------:R-:W-:-:S02]  /*0330*/  IMAD.WIDE R18, R19, 0x4, R4 ;  /* 0x0000000413127825 */ /* 0x000fc400078e0204 */
[----:B------:R-:W4:Y:S04]  /*0340*/  LDG.E R21, desc[UR6][R20.64] ;  /* 0x0000000614157981 */ /* 0x000f28000c1e1900 */
[----:B------:R-:W3:Y:S01]  /*0350*/  LDG.E R18, desc[UR6][R18.64] ;  /* 0x0000000612127981 */ /* 0x000ee2000c1e1900 */
[----:B--2---:R-:W-:-:S04]  /*0360*/  ISETP.NE.AND P1, PT, R16, RZ, PT ;  /* 0x000000ff1000720c */ /* 0x004fc80003f25270 */
[----:B------:R-:W-:-:S05]  /*0370*/  FSEL R14, RZ, 1, !P1 ;  /* 0x3f800000ff0e7808 */ /* 0x000fca0004800000 */
[----:B------:R-:W-:Y:S01]  /*0380*/  FMUL R25, R14, UR5 ;  /* 0x000000050e197c20 */ /* 0x000fe20008400000 */
[----:B------:R-:W-:-:S04]  /*0390*/  IMAD.WIDE R16, R15, 0x4, R8 ;  /* 0x000000040f107825 */ /* 0x000fc800078e0208 */
[----:B---3--:R-:W-:-:S04]  /*03a0*/  FADD R14, R23, R18 ;  /* 0x00000012170e7221 */ /* 0x008fc80000000000 */
[----:B----4-:R-:W-:Y:S01]  /*03b0*/  FFMA R25, R14, R25, R21 ;  /* 0x000000190e197223 */ /* 0x010fe20000000015 */
[----:B------:R-:W-:-:S04]  /*03c0*/  IADD3 R15, PT, PT, R13, R15, RZ ;  /* 0x0000000f0d0f7210 */ /* 0x000fc80007ffe0ff */
[----:B------:R0:W-:Y:S01]  /*03d0*/  STG.E desc[UR6][R16.64], R25 ;  /* 0x0000001910007986 */ /* 0x0001e2000c101906 */
[----:B------:R-:W-:-:S13]  /*03e0*/  ISETP.GE.AND P1, PT, R15, UR10, PT ;  /* 0x0000000a0f007c0c */ /* 0x000fda000bf26270 */
[----:B0-----:R-:W-:Y:S05]  /*03f0*/  @!P1 BRA `(.L_x_0) ;  /* 0xfffffffc007c9947 */ /* 0x001fea000383ffff */
[----:B------:R-:W-:Y:S05]  /*0400*/  EXIT ;  /* 0x000000000000794d */ /* 0x000fea0003800000 */
.L_x_1:
[----:B------:R-:W-:-:S00]  /*0410*/  BRA `(.L_x_1) ;  /* 0xfffffffc00fc7947 */ /* 0x000fc0000383ffff */
[----:B------:R-:W-:-:S00]  /*0420*/  NOP ;  /* 0x0000000000007918 */ /* 0x000fc00000000000 */
        /* <DEDUP_REMOVED lines=13> */
.L_x_2:


//--------------------- .nv.shared.reserved.0     --------------------------
	.section	.nv.shared.reserved.0,"aw",@nobits
	.weak		__nv_reservedSMEM_offset_0_alias
	.size		__nv_reservedSMEM_offset_0_alias, 0, 64
	.other		__nv_reservedSMEM_offset_0_alias,@"STO_CUDA_RESERVED_SHARED STV_DEFAULT"
__nv_reservedSMEM_offset_0_alias:
	.zero		0
	.zero		64


//--------------------- .nv.constant0._Z20FusedBiasAddGpufloatI22MaskAndScaleAddFunctorIfEfEvT_iiPKT0_S5_PS3_ --------------------------
	.section	.nv.constant0._Z20FusedBiasAddGpufloatI22MaskAndScaleAddFunctorIfEfEvT_iiPKT0_S5_PS3_,"a",@progbits
	.sectionflags	@""
	.align	4
.nv.constant0._Z20FusedBiasAddGpufloatI22MaskAndScaleAddFunctorIfEfEvT_iiPKT0_S5_PS3_:
	.zero		952


//--------------------- SYMBOLS --------------------------

	.type		.nv.reservedSmem.offset0,@object
	.size		.nv.reservedSmem.offset0,0x4
